//
// Generated by NVIDIA NVVM Compiler
//
// Compiler Build ID: CL-36424714
// Cuda compilation tools, release 13.0, V13.0.88
// Based on NVVM 20.0.0
//

.version 9.0
.target sm_100
.address_size 64

	// .globl	_Z9addKernelPdd

.visible .entry _Z9addKernelPdd(
	.param .u64 .ptr .align 1 _Z9addKernelPdd_param_0,
	.param .f64 _Z9addKernelPdd_param_1
)
{
	.reg .pred 	%p<2>;
	.reg .b32 	%r<5>;
	.reg .b64 	%rd<5>;
	.reg .b64 	%fd<4>;

	ld.param.u64 	%rd1, [_Z9addKernelPdd_param_0];
	ld.param.f64 	%fd2, [_Z9addKernelPdd_param_1];
	mov.u32 	%r2, %ctaid.x;
	mov.u32 	%r3, %ntid.x;
	mov.u32 	%r4, %tid.x;
	mad.lo.s32 	%r1, %r2, %r3, %r4;
	cvt.rn.f64.s32 	%fd1, %r1;
	setp.leu.f64 	%p1, %fd2, %fd1;
	@%p1 bra 	$L__BB0_2;
	cvta.to.global.u64 	%rd2, %rd1;
	div.rn.f64 	%fd3, %fd1, %fd2;
	mul.wide.s32 	%rd3, %r1, 8;
	add.s64 	%rd4, %rd2, %rd3;
	st.global.f64 	[%rd4], %fd3;
$L__BB0_2:
	ret;

}


// ===== COMPILED SASS (sm_100) =====

	.target	sm_100

	.elftype	@"ET_EXEC"


//--------------------- .note.nv.tkinfo           --------------------------
	.section	.note.nv.tkinfo,"",@"SHT_NOTE"
	.sectionflags	@"SHF_NOTE_NV_TKINFO"
	.tkinfo
        /*0018*/ 	.word	0x00000002
        /*0030*/ 	.string	""
        /*0030*/ 	.string	"ptxas"
        /*0030*/ 	.string	"Cuda compilation tools, release 13.0, V13.0.88"
        /*0030*/ 	.string	"Build cuda_13.0.r13.0/compiler.36424714_0"
        /*0030*/ 	.string	"-arch sm_100 -m 64 "



//--------------------- .note.nv.cuinfo           --------------------------
	.section	.note.nv.cuinfo,"",@"SHT_NOTE"
	.sectionflags	@"SHF_NOTE_NV_CUINFO"
        /*0018*/ 	.short	0x0002
        /*001a*/ 	.short	0x0064
        /*001c*/ 	.short	0x0082
	.zero		2


//--------------------- .nv.info                  --------------------------
	.section	.nv.info,"",@"SHT_CUDA_INFO"
	.align	4


	//----- nvinfo : EIATTR_REGCOUNT
	.align		4
        /*0000*/ 	.byte	0x04, 0x2f
        /*0002*/ 	.short	(.L_1 - .L_0)
	.align		4
.L_0:
        /*0004*/ 	.word	index@(_Z9addKernelPdd)
        /*0008*/ 	.word	0x0000001a


	//----- nvinfo : EIATTR_FRAME_SIZE
	.align		4
.L_1:
        /*000c*/ 	.byte	0x04, 0x11
        /*000e*/ 	.short	(.L_3 - .L_2)
	.align		4
.L_2:
        /*0010*/ 	.word	index@($__internal_0_$__cuda_sm20_div_rn_f64_full)
        /*0014*/ 	.word	0x00000000


	//----- nvinfo : EIATTR_FRAME_SIZE
	.align		4
.L_3:
        /*0018*/ 	.byte	0x04, 0x11
        /*001a*/ 	.short	(.L_5 - .L_4)
	.align		4
.L_4:
        /*001c*/ 	.word	index@(_Z9addKernelPdd)
        /*0020*/ 	.word	0x00000000


	//----- nvinfo : EIATTR_MIN_STACK_SIZE
	.align		4
.L_5:
        /*0024*/ 	.byte	0x04, 0x12
        /*0026*/ 	.short	(.L_7 - .L_6)
	.align		4
.L_6:
        /*0028*/ 	.word	index@(_Z9addKernelPdd)
        /*002c*/ 	.word	0x00000000
.L_7:


//--------------------- .nv.compat                --------------------------
	.section	.nv.compat,"",@"SHT_CUDA_COMPAT_INFO"
	.align	4
        /*0000*/ 	.byte	0x02, 0x09, 0x00, 0x00, 0x02, 0x02, 0x01, 0x00, 0x02, 0x05, 0x05, 0x00, 0x03, 0x07, 0x01, 0x01
        /*0010*/ 	.byte	0x02, 0x03, 0x00, 0x00, 0x02, 0x06, 0x01, 0x00, 0x04, 0x0b, 0x08, 0x00, 0x01, 0x00, 0x00, 0x00
        /*0020*/ 	.byte	0x00, 0x00, 0x00, 0x00


//--------------------- .nv.info._Z9addKernelPdd  --------------------------
	.section	.nv.info._Z9addKernelPdd,"",@"SHT_CUDA_INFO"
	.sectionflags	@""
	.align	4


	//----- nvinfo : EIATTR_CUDA_API_VERSION
	.align		4
        /*0000*/ 	.byte	0x04, 0x37
        /*0002*/ 	.short	(.L_9 - .L_8)
.L_8:
        /*0004*/ 	.word	0x00000082


	//----- nvinfo : EIATTR_KPARAM_INFO
	.align		4
.L_9:
        /*0008*/ 	.byte	0x04, 0x17
        /*000a*/ 	.short	(.L_11 - .L_10)
.L_10:
        /*000c*/ 	.word	0x00000000
        /*0010*/ 	.short	0x0001
        /*0012*/ 	.short	0x0008
        /*0014*/ 	.byte	0x00, 0xf0, 0x21, 0x00


	//----- nvinfo : EIATTR_KPARAM_INFO
	.align		4
.L_11:
        /*0018*/ 	.byte	0x04, 0x17
        /*001a*/ 	.short	(.L_13 - .L_12)
.L_12:
        /*001c*/ 	.word	0x00000000
        /*0020*/ 	.short	0x0000
        /*0022*/ 	.short	0x0000
        /*0024*/ 	.byte	0x00, 0xf5, 0x21, 0x00


	//----- nvinfo : EIATTR_SPARSE_MMA_MASK
	.align		4
.L_13:
        /*0028*/ 	.byte	0x03, 0x50
        /*002a*/ 	.short	0x0000


	//----- nvinfo : EIATTR_MAXREG_COUNT
	.align		4
        /*002c*/ 	.byte	0x03, 0x1b
        /*002e*/ 	.short	0x00ff


	//----- nvinfo : EIATTR_MERCURY_ISA_VERSION
	.align		4
        /*0030*/ 	.byte	0x03, 0x5f
        /*0032*/ 	.short	0x0101


	//----- nvinfo : EIATTR_VRC_CTA_INIT_COUNT
	.align		4
        /*0034*/ 	.byte	0x02, 0x4a
	.zero		1
	.zero		1


	//----- nvinfo : EIATTR_EXIT_INSTR_OFFSETS
	.align		4
        /*0038*/ 	.byte	0x04, 0x1c
        /*003a*/ 	.short	(.L_15 - .L_14)


	//   ....[0]....
.L_14:
        /*003c*/ 	.word	0x00000080


	//   ....[1]....
        /*0040*/ 	.word	0x00000200


	//----- nvinfo : EIATTR_CRS_STACK_SIZE
	.align		4
.L_15:
        /*0044*/ 	.byte	0x04, 0x1e
        /*0046*/ 	.short	(.L_17 - .L_16)
.L_16:
        /*0048*/ 	.word	0x00000000


	//----- nvinfo : EIATTR_CBANK_PARAM_SIZE
	.align		4
.L_17:
        /*004c*/ 	.byte	0x03, 0x19
        /*004e*/ 	.short	0x0010


	//----- nvinfo : EIATTR_PARAM_CBANK
	.align		4
        /*0050*/ 	.byte	0x04, 0x0a
        /*0052*/ 	.short	(.L_19 - .L_18)
	.align		4
.L_18:
        /*0054*/ 	.word	index@(.nv.constant0._Z9addKernelPdd)
        /*0058*/ 	.short	0x0380
        /*005a*/ 	.short	0x0010


	//----- nvinfo : EIATTR_SW_WAR
	.align		4
.L_19:
        /*005c*/ 	.byte	0x04, 0x36
        /*005e*/ 	.short	(.L_21 - .L_20)
.L_20:
        /*0060*/ 	.word	0x00000008
.L_21:


//--------------------- .nv.callgraph             --------------------------
	.section	.nv.callgraph,"",@"SHT_CUDA_CALLGRAPH"
	.align	4
	.sectionentsize	8
	.align		4
        /*0000*/ 	.word	0x00000000
	.align		4
        /*0004*/ 	.word	0xffffffff
	.align		4
        /*0008*/ 	.word	0x00000000
	.align		4
        /*000c*/ 	.word	0xfffffffe
	.align		4
        /*0010*/ 	.word	0x00000000
	.align		4
        /*0014*/ 	.word	0xfffffffd
	.align		4
        /*0018*/ 	.word	0x00000000
	.align		4
        /*001c*/ 	.word	0xfffffffc


//--------------------- .text._Z9addKernelPdd     --------------------------
	.section	.text._Z9addKernelPdd,"ax",@progbits
	.align	128
        .global         _Z9addKernelPdd
        .type           _Z9addKernelPdd,@function
        .size           _Z9addKernelPdd,(.L_x_8 - _Z9addKernelPdd)
        .other          _Z9addKernelPdd,@"STO_CUDA_ENTRY STV_DEFAULT"
_Z9addKernelPdd:
.text._Z9addKernelPdd:
[----:B------:R-:W-:Y:S01]  /*0000*/  LDC R1, c[0x0][0x37c] ;  /* 0x0000df00ff017b82 */ /* 0x000fe20000000800 */
[----:B------:R-:W0:Y:S07]  /*0010*/  S2R R3, SR_TID.X ;  /* 0x0000000000037919 */ /* 0x000e2e0000002100 */
[----:B------:R-:W0:Y:S08]  /*0020*/  S2UR UR4, SR_CTAID.X ;  /* 0x00000000000479c3 */ /* 0x000e300000002500 */
[----:B------:R-:W0:Y:S08]  /*0030*/  LDC R0, c[0x0][0x360] ;  /* 0x0000d800ff007b82 */ /* 0x000e300000000800 */
[----:B------:R-:W1:Y:S01]  /*0040*/  LDC.64 R8, c[0x0][0x388] ;  /* 0x0000e200ff087b82 */ /* 0x000e620000000a00 */
[----:B0-----:R-:W-:-:S04]  /*0050*/  IMAD R0, R0, UR4, R3 ;  /* 0x0000000400007c24 */ /* 0x001fc8000f8e0203 */
[----:B------:R-:W1:Y:S02]  /*0060*/  I2F.F64 R6, R0 ;  /* 0x0000000000067312 */ /* 0x000e640000201c00 */
[----:B-1----:R-:W-:-:S14]  /*0070*/  DSETP.GEU.AND P0, PT, R6, R8, PT ;  /* 0x000000080600722a */ /* 0x002fdc0003f0e000 */
[----:B------:R-:W-:Y:S05]  /*0080*/  @P0 EXIT ;  /* 0x000000000000094d */ /* 0x000fea0003800000 */
[----:B------:R-:W0:Y:S01]  /*0090*/  LDCU UR6, c[0x0][0x38c] ;  /* 0x00007180ff0677ac */ /* 0x000e220008000800 */
[----:B------:R-:W-:Y:S01]  /*00a0*/  IMAD.MOV.U32 R2, RZ, RZ, 0x1 ;  /* 0x00000001ff027424 */ /* 0x000fe200078e00ff */
[----:B------:R-:W-:Y:S01]  /*00b0*/  FSETP.GEU.AND P1, PT, |R7|, 6.5827683646048100446e-37, PT ;  /* 0x036000000700780b */ /* 0x000fe20003f2e200 */
[----:B------:R-:W-:Y:S01]  /*00c0*/  BSSY.RECONVERGENT B0, `(.L_x_0) ;  /* 0x0000010000007945 */ /* 0x000fe20003800200 */
[----:B------:R-:W1:Y:S01]  /*00d0*/  LDCU.64 UR4, c[0x0][0x358] ;  /* 0x00006b00ff0477ac */ /* 0x000e620008000a00 */
[----:B0-----:R-:W0:Y:S02]  /*00e0*/  MUFU.RCP64H R3, UR6 ;  /* 0x0000000600037d08 */ /* 0x001e240008001800 */
[----:B0-----:R-:W-:-:S08]  /*00f0*/  DFMA R4, R2, -R8, 1 ;  /* 0x3ff000000204742b */ /* 0x001fd00000000808 */
[----:B------:R-:W-:-:S08]  /*0100*/  DFMA R4, R4, R4, R4 ;  /* 0x000000040404722b */ /* 0x000fd00000000004 */
[----:B------:R-:W-:-:S08]  /*0110*/  DFMA R4, R2, R4, R2 ;  /* 0x000000040204722b */ /* 0x000fd00000000002 */
[----:B------:R-:W-:-:S08]  /*0120*/  DFMA R2, R4, -R8, 1 ;  /* 0x3ff000000402742b */ /* 0x000fd00000000808 */
[----:B------:R-:W-:-:S08]  /*0130*/  DFMA R2, R4, R2, R4 ;  /* 0x000000020402722b */ /* 0x000fd00000000004 */
[----:B------:R-:W-:-:S08]  /*0140*/  DMUL R4, R6, R2 ;  /* 0x0000000206047228 */ /* 0x000fd00000000000 */
[----:B------:R-:W-:-:S08]  /*0150*/  DFMA R8, R4, -R8, R6 ;  /* 0x800000080408722b */ /* 0x000fd00000000006 */
[----:B------:R-:W-:-:S10]  /*0160*/  DFMA R2, R2, R8, R4 ;  /* 0x000000080202722b */ /* 0x000fd40000000004 */
[----:B------:R-:W-:-:S05]  /*0170*/  FFMA R4, RZ, UR6, R3 ;  /* 0x00000006ff047c23 */ /* 0x000fca0008000003 */
[----:B------:R-:W-:-:S13]  /*0180*/  FSETP.GT.AND P0, PT, |R4|, 1.469367938527859385e-39, PT ;  /* 0x001000000400780b */ /* 0x000fda0003f04200 */
[----:B-1----:R-:W-:Y:S05]  /*0190*/  @P0 BRA P1, `(.L_x_1) ;  /* 0x0000000000080947 */ /* 0x002fea0000800000 */
[----:B------:R-:W-:-:S07]  /*01a0*/  MOV R10, 0x1c0 ;  /* 0x000001c0000a7802 */ /* 0x000fce0000000f00 */
[----:B------:R-:W-:Y:S05]  /*01b0*/  CALL.REL.NOINC `($__internal_0_$__cuda_sm20_div_rn_f64_full) ;  /* 0x0000000000147944 */ /* 0x000fea0003c00000 */
.L_x_1:
[----:B------:R-:W-:Y:S05]  /*01c0*/  BSYNC.RECONVERGENT B0 ;  /* 0x0000000000007941 */ /* 0x000fea0003800200 */
.L_x_0:
[----:B------:R-:W0:Y:S02]  /*01d0*/  LDC.64 R4, c[0x0][0x380] ;  /* 0x0000e000ff047b82 */ /* 0x000e240000000a00 */
[----:B0-----:R-:W-:-:S05]  /*01e0*/  IMAD.WIDE R4, R0, 0x8, R4 ;  /* 0x0000000800047825 */ /* 0x001fca00078e0204 */
[----:B------:R-:W-:Y:S01]  /*01f0*/  STG.E.64 desc[UR4][R4.64], R2 ;  /* 0x0000000204007986 */ /* 0x000fe2000c101b04 */
[----:B------:R-:W-:Y:S05]  /*0200*/  EXIT ;  /* 0x000000000000794d */ /* 0x000fea0003800000 */
        .weak           $__internal_0_$__cuda_sm20_div_rn_f64_full
        .type           $__internal_0_$__cuda_sm20_div_rn_f64_full,@function
        .size           $__internal_0_$__cuda_sm20_div_rn_f64_full,(.L_x_8 - $__internal_0_$__cuda_sm20_div_rn_f64_full)
$__internal_0_$__cuda_sm20_div_rn_f64_full:
[----:B------:R-:W0:Y:S01]  /*0210*/  LDC.64 R2, c[0x0][0x388] ;  /* 0x0000e200ff027b82 */ /* 0x000e220000000a00 */
[C---:B------:R-:W-:Y:S01]  /*0220*/  FSETP.GEU.AND P2, PT, |R7|.reuse, 1.469367938527859385e-39, PT ;  /* 0x001000000700780b */ /* 0x040fe20003f4e200 */
[----:B------:R-:W-:Y:S01]  /*0230*/  BSSY.RECONVERGENT B1, `(.L_x_2) ;  /* 0x0000053000017945 */ /* 0x000fe20003800200 */
[----:B------:R-:W-:-:S05]  /*0240*/  LOP3.LUT R11, R7, 0x7ff00000, RZ, 0xc0, !PT ;  /* 0x7ff00000070b7812 */ /* 0x000fca00078ec0ff */
[----:B------:R-:W-:Y:S01]  /*0250*/  IMAD.MOV.U32 R21, RZ, RZ, R11 ;  /* 0x000000ffff157224 */ /* 0x000fe200078e000b */
[C---:B0-----:R-:W-:Y:S02]  /*0260*/  FSETP.GEU.AND P0, PT, |R3|.reuse, 1.469367938527859385e-39, PT ;  /* 0x001000000300780b */ /* 0x041fe40003f0e200 */
[----:B------:R-:W-:-:S04]  /*0270*/  LOP3.LUT R4, R3, 0x800fffff, RZ, 0xc0, !PT ;  /* 0x800fffff03047812 */ /* 0x000fc800078ec0ff */
[----:B------:R-:W-:Y:S01]  /*0280*/  LOP3.LUT R5, R4, 0x3ff00000, RZ, 0xfc, !PT ;  /* 0x3ff0000004057812 */ /* 0x000fe200078efcff */
[----:B------:R-:W-:-:S06]  /*0290*/  IMAD.MOV.U32 R4, RZ, RZ, R2 ;  /* 0x000000ffff047224 */ /* 0x000fcc00078e0002 */
[----:B------:R-:W0:Y:S02]  /*02a0*/  @!P0 LDC.64 R8, c[0x0][0x388] ;  /* 0x0000e200ff088b82 */ /* 0x000e240000000a00 */
[----:B0-----:R-:W-:Y:S01]  /*02b0*/  @!P0 DMUL R4, R8, 8.98846567431157953865e+307 ;  /* 0x7fe0000008048828 */ /* 0x001fe20000000000 */
[----:B------:R-:W-:-:S05]  /*02c0*/  IMAD.MOV.U32 R8, RZ, RZ, 0x1 ;  /* 0x00000001ff087424 */ /* 0x000fca00078e00ff */
[----:B------:R-:W0:Y:S02]  /*02d0*/  MUFU.RCP64H R9, R5 ;  /* 0x0000000500097308 */ /* 0x000e240000001800 */
[----:B0-----:R-:W-:-:S08]  /*02e0*/  DFMA R12, R8, -R4, 1 ;  /* 0x3ff00000080c742b */ /* 0x001fd00000000804 */
[----:B------:R-:W-:Y:S01]  /*02f0*/  DFMA R14, R12, R12, R12 ;  /* 0x0000000c0c0e722b */ /* 0x000fe2000000000c */
[----:B------:R-:W-:Y:S01]  /*0300*/  LOP3.LUT R12, R3, 0x7ff00000, RZ, 0xc0, !PT ;  /* 0x7ff00000030c7812 */ /* 0x000fe200078ec0ff */
[----:B------:R-:W-:-:S03]  /*0310*/  IMAD.MOV.U32 R13, RZ, RZ, 0x1ca00000 ;  /* 0x1ca00000ff0d7424 */ /* 0x000fc600078e00ff */
[----:B------:R-:W-:Y:S01]  /*0320*/  ISETP.GE.U32.AND P1, PT, R11, R12, PT ;  /* 0x0000000c0b00720c */ /* 0x000fe20003f26070 */
[----:B------:R-:W-:Y:S02]  /*0330*/  IMAD.MOV.U32 R20, RZ, RZ, R12 ;  /* 0x000000ffff147224 */ /* 0x000fe400078e000c */
[----:B------:R-:W-:Y:S01]  /*0340*/  DFMA R16, R8, R14, R8 ;  /* 0x0000000e0810722b */ /* 0x000fe20000000008 */
[----:B------:R-:W-:Y:S01]  /*0350*/  @!P0 LOP3.LUT R20, R5, 0x7ff00000, RZ, 0xc0, !PT ;  /* 0x7ff0000005148812 */ /* 0x000fe200078ec0ff */
[----:B------:R-:W-:Y:S01]  /*0360*/  IMAD.MOV.U32 R8, RZ, RZ, R6 ;  /* 0x000000ffff087224 */ /* 0x000fe200078e0006 */
[----:B------:R-:W-:-:S03]  /*0370*/  SEL R13, R13, 0x63400000, !P1 ;  /* 0x634000000d0d7807 */ /* 0x000fc60004800000 */
[----:B------:R-:W-:Y:S01]  /*0380*/  VIADD R23, R20, 0xffffffff ;  /* 0xffffffff14177836 */ /* 0x000fe20000000000 */
[C-C-:B------:R-:W-:Y:S01]  /*0390*/  @!P2 LOP3.LUT R14, R13.reuse, 0x80000000, R7.reuse, 0xf8, !PT ;  /* 0x800000000d0ea812 */ /* 0x140fe200078ef807 */
[----:B------:R-:W-:Y:S01]  /*03a0*/  DFMA R18, R16, -R4, 1 ;  /* 0x3ff000001012742b */ /* 0x000fe20000000804 */
[----:B------:R-:W-:Y:S02]  /*03b0*/  LOP3.LUT R9, R13, 0x800fffff, R7, 0xf8, !PT ;  /* 0x800fffff0d097812 */ /* 0x000fe400078ef807 */
[----:B------:R-:W-:Y:S01]  /*03c0*/  @!P2 LOP3.LUT R15, R14, 0x100000, RZ, 0xfc, !PT ;  /* 0x001000000e0fa812 */ /* 0x000fe200078efcff */
[----:B------:R-:W-:-:S06]  /*03d0*/  @!P2 IMAD.MOV.U32 R14, RZ, RZ, RZ ;  /* 0x000000ffff0ea224 */ /* 0x000fcc00078e00ff */
[----:B------:R-:W-:Y:S02]  /*03e0*/  @!P2 DFMA R8, R8, 2, -R14 ;  /* 0x400000000808a82b */ /* 0x000fe4000000080e */
[----:B------:R-:W-:-:S08]  /*03f0*/  DFMA R14, R16, R18, R16 ;  /* 0x00000012100e722b */ /* 0x000fd00000000010 */
[----:B------:R-:W-:Y:S01]  /*0400*/  @!P2 LOP3.LUT R21, R9, 0x7ff00000, RZ, 0xc0, !PT ;  /* 0x7ff000000915a812 */ /* 0x000fe200078ec0ff */
[----:B------:R-:W-:-:S04]  /*0410*/  DMUL R16, R14, R8 ;  /* 0x000000080e107228 */ /* 0x000fc80000000000 */
[----:B------:R-:W-:-:S04]  /*0420*/  VIADD R22, R21, 0xffffffff ;  /* 0xffffffff15167836 */ /* 0x000fc80000000000 */
[----:B------:R-:W-:Y:S01]  /*0430*/  DFMA R18, R16, -R4, R8 ;  /* 0x800000041012722b */ /* 0x000fe20000000008 */
[----:B------:R-:W-:-:S04]  /*0440*/  ISETP.GT.U32.AND P0, PT, R22, 0x7feffffe, PT ;  /* 0x7feffffe1600780c */ /* 0x000fc80003f04070 */
[----:B------:R-:W-:-:S03]  /*0450*/  ISETP.GT.U32.OR P0, PT, R23, 0x7feffffe, P0 ;  /* 0x7feffffe1700780c */ /* 0x000fc60000704470 */
[----:B------:R-:W-:-:S10]  /*0460*/  DFMA R14, R14, R18, R16 ;  /* 0x000000120e0e722b */ /* 0x000fd40000000010 */
[----:B------:R-:W-:Y:S05]  /*0470*/  @P0 BRA `(.L_x_3) ;  /* 0x0000000000600947 */ /* 0x000fea0003800000 */
[----:B------:R-:W-:Y:S01]  /*0480*/  VIADDMNMX R11, R11, -R12, 0xb9600000, !PT ;  /* 0xb96000000b0b7446 */ /* 0x000fe2000780090c */
[----:B------:R-:W-:-:S03]  /*0490*/  IMAD.MOV.U32 R6, RZ, RZ, RZ ;  /* 0x000000ffff067224 */ /* 0x000fc600078e00ff */
[----:B------:R-:W-:-:S05]  /*04a0*/  VIMNMX R2, PT, PT, R11, 0x46a00000, PT ;  /* 0x46a000000b027848 */ /* 0x000fca0003fe0100 */
[----:B------:R-:W-:-:S04]  /*04b0*/  IMAD.IADD R11, R2, 0x1, -R13 ;  /* 0x00000001020b7824 */ /* 0x000fc800078e0a0d */
[----:B------:R-:W-:-:S06]  /*04c0*/  VIADD R7, R11, 0x7fe00000 ;  /* 0x7fe000000b077836 */ /* 0x000fcc0000000000 */
[----:B------:R-:W-:-:S10]  /*04d0*/  DMUL R12, R14, R6 ;  /* 0x000000060e0c7228 */ /* 0x000fd40000000000 */
[----:B------:R-:W-:-:S13]  /*04e0*/  FSETP.GTU.AND P0, PT, |R13|, 1.469367938527859385e-39, PT ;  /* 0x001000000d00780b */ /* 0x000fda0003f0c200 */
[----:B------:R-:W-:Y:S05]  /*04f0*/  @P0 BRA `(.L_x_4) ;  /* 0x0000000000980947 */ /* 0x000fea0003800000 */
[----:B------:R-:W-:Y:S01]  /*0500*/  DFMA R4, R14, -R4, R8 ;  /* 0x800000040e04722b */ /* 0x000fe20000000008 */
[----:B------:R-:W-:-:S09]  /*0510*/  IMAD.MOV.U32 R6, RZ, RZ, RZ ;  /* 0x000000ffff067224 */ /* 0x000fd200078e00ff */
[C---:B------:R-:W-:Y:S02]  /*0520*/  FSETP.NEU.AND P0, PT, R5.reuse, RZ, PT ;  /* 0x000000ff0500720b */ /* 0x040fe40003f0d000 */
[----:B------:R-:W-:-:S04]  /*0530*/  LOP3.LUT R9, R5, 0x80000000, R3, 0x48, !PT ;  /* 0x8000000005097812 */ /* 0x000fc800078e4803 */
[----:B------:R-:W-:-:S07]  /*0540*/  LOP3.LUT R7, R9, R7, RZ, 0xfc, !PT ;  /* 0x0000000709077212 */ /* 0x000fce00078efcff */
[----:B------:R-:W-:Y:S05]  /*0550*/  @!P0 BRA `(.L_x_4) ;  /* 0x0000000000808947 */ /* 0x000fea0003800000 */
[----:B------:R-:W-:Y:S01]  /*0560*/  IMAD.MOV R3, RZ, RZ, -R11 ;  /* 0x000000ffff037224 */ /* 0x000fe200078e0a0b */
[----:B------:R-:W-:Y:S01]  /*0570*/  DMUL.RP R6, R14, R6 ;  /* 0x000000060e067228 */ /* 0x000fe20000008000 */
[----:B------:R-:W-:Y:S01]  /*0580*/  IMAD.MOV.U32 R2, RZ, RZ, RZ ;  /* 0x000000ffff027224 */ /* 0x000fe200078e00ff */
[----:B------:R-:W-:-:S05]  /*0590*/  IADD3 R11, PT, PT, -R11, -0x43300000, RZ ;  /* 0xbcd000000b0b7810 */ /* 0x000fca0007ffe1ff */
[----:B------:R-:W-:-:S03]  /*05a0*/  DFMA R2, R12, -R2, R14 ;  /* 0x800000020c02722b */ /* 0x000fc6000000000e */
[----:B------:R-:W-:-:S07]  /*05b0*/  LOP3.LUT R9, R7, R9, RZ, 0x3c, !PT ;  /* 0x0000000907097212 */ /* 0x000fce00078e3cff */
[----:B------:R-:W-:-:S04]  /*05c0*/  FSETP.NEU.AND P0, PT, |R3|, R11, PT ;  /* 0x0000000b0300720b */ /* 0x000fc80003f0d200 */
[----:B------:R-:W-:Y:S02]  /*05d0*/  FSEL R12, R6, R12, !P0 ;  /* 0x0000000c060c7208 */ /* 0x000fe40004000000 */
[----:B------:R-:W-:Y:S01]  /*05e0*/  FSEL R13, R9, R13, !P0 ;  /* 0x0000000d090d7208 */ /* 0x000fe20004000000 */
[----:B------:R-:W-:Y:S06]  /*05f0*/  BRA `(.L_x_4) ;  /* 0x0000000000587947 */ /* 0x000fec0003800000 */
.L_x_3:
[----:B------:R-:W-:-:S14]  /*0600*/  DSETP.NAN.AND P0, PT, R6, R6, PT ;  /* 0x000000060600722a */ /* 0x000fdc0003f08000 */
[----:B------:R-:W-:Y:S05]  /*0610*/  @P0 BRA `(.L_x_5) ;  /* 0x0000000000480947 */ /* 0x000fea0003800000 */
[----:B------:R-:W0:Y:S02]  /*0620*/  LDC.64 R4, c[0x0][0x388] ;  /* 0x0000e200ff047b82 */ /* 0x000e240000000a00 */
[----:B0-----:R-:W-:-:S14]  /*0630*/  DSETP.NAN.AND P0, PT, R4, R4, PT ;  /* 0x000000040400722a */ /* 0x001fdc0003f08000 */
[----:B------:R-:W-:Y:S05]  /*0640*/  @P0 BRA `(.L_x_6) ;  /* 0x0000000000300947 */ /* 0x000fea0003800000 */
[----:B------:R-:W-:Y:S01]  /*0650*/  ISETP.NE.AND P0, PT, R21, R20, PT ;  /* 0x000000141500720c */ /* 0x000fe20003f05270 */
[----:B------:R-:W-:Y:S02]  /*0660*/  IMAD.MOV.U32 R12, RZ, RZ, 0x0 ;  /* 0x00000000ff0c7424 */ /* 0x000fe400078e00ff */
[----:B------:R-:W-:-:S10]  /*0670*/  IMAD.MOV.U32 R13, RZ, RZ, -0x80000 ;  /* 0xfff80000ff0d7424 */ /* 0x000fd400078e00ff */
[----:B------:R-:W-:Y:S05]  /*0680*/  @!P0 BRA `(.L_x_4) ;  /* 0x0000000000348947 */ /* 0x000fea0003800000 */
[----:B------:R-:W-:Y:S02]  /*0690*/  ISETP.NE.AND P0, PT, R21, 0x7ff00000, PT ;  /* 0x7ff000001500780c */ /* 0x000fe40003f05270 */
[----:B------:R-:W-:Y:S02]  /*06a0*/  LOP3.LUT R13, R7, 0x80000000, R3, 0x48, !PT ;  /* 0x80000000070d7812 */ /* 0x000fe400078e4803 */
[----:B------:R-:W-:-:S13]  /*06b0*/  ISETP.EQ.OR P0, PT, R20, RZ, !P0 ;  /* 0x000000ff1400720c */ /* 0x000fda0004702670 */
[----:B------:R-:W-:Y:S01]  /*06c0*/  @P0 LOP3.LUT R2, R13, 0x7ff00000, RZ, 0xfc, !PT ;  /* 0x7ff000000d020812 */ /* 0x000fe200078efcff */
[----:B------:R-:W-:Y:S02]  /*06d0*/  @!P0 IMAD.MOV.U32 R12, RZ, RZ, RZ ;  /* 0x000000ffff0c8224 */ /* 0x000fe400078e00ff */
[----:B------:R-:W-:Y:S02]  /*06e0*/  @P0 IMAD.MOV.U32 R12, RZ, RZ, RZ ;  /* 0x000000ffff0c0224 */ /* 0x000fe400078e00ff */
[----:B------:R-:W-:Y:S01]  /*06f0*/  @P0 IMAD.MOV.U32 R13, RZ, RZ, R2 ;  /* 0x000000ffff0d0224 */ /* 0x000fe200078e0002 */
[----:B------:R-:W-:Y:S06]  /*0700*/  BRA `(.L_x_4) ;  /* 0x0000000000147947 */ /* 0x000fec0003800000 */
.L_x_6:
[----:B------:R-:W-:Y:S01]  /*0710*/  LOP3.LUT R13, R3, 0x80000, RZ, 0xfc, !PT ;  /* 0x00080000030d7812 */ /* 0x000fe200078efcff */
[----:B------:R-:W-:Y:S01]  /*0720*/  IMAD.MOV.U32 R12, RZ, RZ, R2 ;  /* 0x000000ffff0c7224 */ /* 0x000fe200078e0002 */
[----:B------:R-:W-:Y:S06]  /*0730*/  BRA `(.L_x_4) ;  /* 0x0000000000087947 */ /* 0x000fec0003800000 */
.L_x_5:
[----:B------:R-:W-:Y:S01]  /*0740*/  LOP3.LUT R13, R7, 0x80000, RZ, 0xfc, !PT ;  /* 0x00080000070d7812 */ /* 0x000fe200078efcff */
[----:B------:R-:W-:-:S07]  /*0750*/  IMAD.MOV.U32 R12, RZ, RZ, R6 ;  /* 0x000000ffff0c7224 */ /* 0x000fce00078e0006 */
.L_x_4:
[----:B------:R-:W-:Y:S05]  /*0760*/  BSYNC.RECONVERGENT B1 ;  /* 0x0000000000017941 */ /* 0x000fea0003800200 */
.L_x_2:
[----:B------:R-:W-:Y:S02]  /*0770*/  IMAD.MOV.U32 R11, RZ, RZ, 0x0 ;  /* 0x00000000ff0b7424 */ /* 0x000fe400078e00ff */
[----:B------:R-:W-:Y:S02]  /*0780*/  IMAD.MOV.U32 R2, RZ, RZ, R12 ;  /* 0x000000ffff027224 */ /* 0x000fe400078e000c */
[----:B------:R-:W-:Y:S01]  /*0790*/  IMAD.MOV.U32 R3, RZ, RZ, R13 ;  /* 0x000000ffff037224 */ /* 0x000fe200078e000d */
[----:B------:R-:W-:Y:S06]  /*07a0*/  RET.REL.NODEC R10 `(_Z9addKernelPdd) ;  /* 0xfffffff80a147950 */ /* 0x000fec0003c3ffff */
.L_x_7:
[----:B------:R-:W-:-:S00]  /*07b0*/  BRA `(.L_x_7) ;  /* 0xfffffffc00fc7947 */ /* 0x000fc0000383ffff */
[----:B------:R-:W-:-:S00]  /*07c0*/  NOP ;  /* 0x0000000000007918 */ /* 0x000fc00000000000 */
        /* <DEDUP_REMOVED lines=11> */
.L_x_8:


//--------------------- .nv.shared.reserved.0     --------------------------
	.section	.nv.shared.reserved.0,"aw",@nobits
	.weak		__nv_reservedSMEM_offset_0_alias
	.size		__nv_reservedSMEM_offset_0_alias, 0, 64
	.other		__nv_reservedSMEM_offset_0_alias,@"STO_CUDA_RESERVED_SHARED STV_DEFAULT"
__nv_reservedSMEM_offset_0_alias:
	.zero		0
	.zero		64


//--------------------- .nv.constant0._Z9addKernelPdd --------------------------
	.section	.nv.constant0._Z9addKernelPdd,"a",@progbits
	.sectionflags	@""
	.align	4
.nv.constant0._Z9addKernelPdd:
	.zero		912


//--------------------- SYMBOLS --------------------------

	.type		.nv.reservedSmem.offset0,@object
	.size		.nv.reservedSmem.offset0,0x4
